//
// Generated by NVIDIA NVVM Compiler
//
// Compiler Build ID: CL-36424714
// Cuda compilation tools, release 13.0, V13.0.88
// Based on NVVM 20.0.0
//

.version 9.0
.target sm_100
.address_size 64

	// .globl	_Z18CUDA_matmul_sharedPdS_S_

.visible .entry _Z18CUDA_matmul_sharedPdS_S_(
	.param .u64 .ptr .align 1 _Z18CUDA_matmul_sharedPdS_S__param_0,
	.param .u64 .ptr .align 1 _Z18CUDA_matmul_sharedPdS_S__param_1,
	.param .u64 .ptr .align 1 _Z18CUDA_matmul_sharedPdS_S__param_2
)
{


	ret;

}
	// .globl	_Z11CUDA_matmulPdS_S_
.visible .entry _Z11CUDA_matmulPdS_S_(
	.param .u64 .ptr .align 1 _Z11CUDA_matmulPdS_S__param_0,
	.param .u64 .ptr .align 1 _Z11CUDA_matmulPdS_S__param_1,
	.param .u64 .ptr .align 1 _Z11CUDA_matmulPdS_S__param_2
)
{
	.reg .pred 	%p<4>;
	.reg .b32 	%r<13>;
	.reg .b64 	%rd<21>;
	.reg .b64 	%fd<52>;

	ld.param.u64 	%rd9, [_Z11CUDA_matmulPdS_S__param_0];
	ld.param.u64 	%rd10, [_Z11CUDA_matmulPdS_S__param_1];
	ld.param.u64 	%rd11, [_Z11CUDA_matmulPdS_S__param_2];
	mov.u32 	%r1, %ctaid.x;
	setp.gt.u32 	%p1, %r1, 2047;
	@%p1 bra 	$L__BB1_5;
	mov.u32 	%r11, %tid.x;
	shl.b32 	%r3, %r1, 11;
	mov.u32 	%r4, %ntid.x;
	mul.wide.u32 	%rd12, %r3, 8;
	cvta.to.global.u64 	%rd13, %rd9;
	add.s64 	%rd14, %rd12, %rd13;
	add.s64 	%rd1, %rd14, 64;
	cvta.to.global.u64 	%rd15, %rd10;
	add.s64 	%rd2, %rd15, 131072;
	cvta.to.global.u64 	%rd3, %rd11;
$L__BB1_2:
	mul.wide.u32 	%rd16, %r11, 8;
	add.s64 	%rd19, %rd2, %rd16;
	mov.b32 	%r12, 0;
	mov.f64 	%fd51, 0d0000000000000000;
	mov.u64 	%rd20, %rd1;
$L__BB1_3:
	ld.global.f64 	%fd4, [%rd20+-64];
	ld.global.f64 	%fd5, [%rd19+-131072];
	fma.rn.f64 	%fd6, %fd4, %fd5, %fd51;
	ld.global.f64 	%fd7, [%rd20+-56];
	ld.global.f64 	%fd8, [%rd19+-114688];
	fma.rn.f64 	%fd9, %fd7, %fd8, %fd6;
	ld.global.f64 	%fd10, [%rd20+-48];
	ld.global.f64 	%fd11, [%rd19+-98304];
	fma.rn.f64 	%fd12, %fd10, %fd11, %fd9;
	ld.global.f64 	%fd13, [%rd20+-40];
	ld.global.f64 	%fd14, [%rd19+-81920];
	fma.rn.f64 	%fd15, %fd13, %fd14, %fd12;
	ld.global.f64 	%fd16, [%rd20+-32];
	ld.global.f64 	%fd17, [%rd19+-65536];
	fma.rn.f64 	%fd18, %fd16, %fd17, %fd15;
	ld.global.f64 	%fd19, [%rd20+-24];
	ld.global.f64 	%fd20, [%rd19+-49152];
	fma.rn.f64 	%fd21, %fd19, %fd20, %fd18;
	ld.global.f64 	%fd22, [%rd20+-16];
	ld.global.f64 	%fd23, [%rd19+-32768];
	fma.rn.f64 	%fd24, %fd22, %fd23, %fd21;
	ld.global.f64 	%fd25, [%rd20+-8];
	ld.global.f64 	%fd26, [%rd19+-16384];
	fma.rn.f64 	%fd27, %fd25, %fd26, %fd24;
	ld.global.f64 	%fd28, [%rd20];
	ld.global.f64 	%fd29, [%rd19];
	fma.rn.f64 	%fd30, %fd28, %fd29, %fd27;
	ld.global.f64 	%fd31, [%rd20+8];
	ld.global.f64 	%fd32, [%rd19+16384];
	fma.rn.f64 	%fd33, %fd31, %fd32, %fd30;
	ld.global.f64 	%fd34, [%rd20+16];
	ld.global.f64 	%fd35, [%rd19+32768];
	fma.rn.f64 	%fd36, %fd34, %fd35, %fd33;
	ld.global.f64 	%fd37, [%rd20+24];
	ld.global.f64 	%fd38, [%rd19+49152];
	fma.rn.f64 	%fd39, %fd37, %fd38, %fd36;
	ld.global.f64 	%fd40, [%rd20+32];
	ld.global.f64 	%fd41, [%rd19+65536];
	fma.rn.f64 	%fd42, %fd40, %fd41, %fd39;
	ld.global.f64 	%fd43, [%rd20+40];
	ld.global.f64 	%fd44, [%rd19+81920];
	fma.rn.f64 	%fd45, %fd43, %fd44, %fd42;
	ld.global.f64 	%fd46, [%rd20+48];
	ld.global.f64 	%fd47, [%rd19+98304];
	fma.rn.f64 	%fd48, %fd46, %fd47, %fd45;
	ld.global.f64 	%fd49, [%rd20+56];
	ld.global.f64 	%fd50, [%rd19+114688];
	fma.rn.f64 	%fd51, %fd49, %fd50, %fd48;
	add.s32 	%r12, %r12, 16;
	add.s64 	%rd20, %rd20, 128;
	add.s64 	%rd19, %rd19, 262144;
	setp.ne.s32 	%p2, %r12, 2048;
	@%p2 bra 	$L__BB1_3;
	add.s32 	%r10, %r3, %r11;
	mul.wide.u32 	%rd17, %r10, 8;
	add.s64 	%rd18, %rd3, %rd17;
	st.global.f64 	[%rd18], %fd51;
	add.s32 	%r11, %r11, %r4;
	setp.lt.u32 	%p3, %r11, 2048;
	@%p3 bra 	$L__BB1_2;
$L__BB1_5:
	ret;

}


// ===== COMPILED SASS (sm_100) =====

	.target	sm_100

	.elftype	@"ET_EXEC"


//--------------------- .note.nv.tkinfo           --------------------------
	.section	.note.nv.tkinfo,"",@"SHT_NOTE"
	.sectionflags	@"SHF_NOTE_NV_TKINFO"
	.tkinfo
        /*0018*/ 	.word	0x00000002
        /*0030*/ 	.string	""
        /*0030*/ 	.string	"ptxas"
        /*0030*/ 	.string	"Cuda compilation tools, release 13.0, V13.0.88"
        /*0030*/ 	.string	"Build cuda_13.0.r13.0/compiler.36424714_0"
        /*0030*/ 	.string	"-arch sm_100 -m 64 "



//--------------------- .note.nv.cuinfo           --------------------------
	.section	.note.nv.cuinfo,"",@"SHT_NOTE"
	.sectionflags	@"SHF_NOTE_NV_CUINFO"
        /*0018*/ 	.short	0x0002
        /*001a*/ 	.short	0x0064
        /*001c*/ 	.short	0x0082
	.zero		2


//--------------------- .nv.info                  --------------------------
	.section	.nv.info,"",@"SHT_CUDA_INFO"
	.align	4


	//----- nvinfo : EIATTR_REGCOUNT
	.align		4
        /*0000*/ 	.byte	0x04, 0x2f
        /*0002*/ 	.short	(.L_1 - .L_0)
	.align		4
.L_0:
        /*0004*/ 	.word	index@(_Z18CUDA_matmul_sharedPdS_S_)
        /*0008*/ 	.word	0x00000004


	//----- nvinfo : EIATTR_FRAME_SIZE
	.align		4
.L_1:
        /*000c*/ 	.byte	0x04, 0x11
        /*000e*/ 	.short	(.L_3 - .L_2)
	.align		4
.L_2:
        /*0010*/ 	.word	index@(_Z18CUDA_matmul_sharedPdS_S_)
        /*0014*/ 	.word	0x00000000


	//----- nvinfo : EIATTR_REGCOUNT
	.align		4
.L_3:
        /*0018*/ 	.byte	0x04, 0x2f
        /*001a*/ 	.short	(.L_5 - .L_4)
	.align		4
.L_4:
        /*001c*/ 	.word	index@(_Z11CUDA_matmulPdS_S_)
        /*0020*/ 	.word	0x0000001a


	//----- nvinfo : EIATTR_FRAME_SIZE
	.align		4
.L_5:
        /*0024*/ 	.byte	0x04, 0x11
        /*0026*/ 	.short	(.L_7 - .L_6)
	.align		4
.L_6:
        /*0028*/ 	.word	index@(_Z11CUDA_matmulPdS_S_)
        /*002c*/ 	.word	0x00000000


	//----- nvinfo : EIATTR_MIN_STACK_SIZE
	.align		4
.L_7:
        /*0030*/ 	.byte	0x04, 0x12
        /*0032*/ 	.short	(.L_9 - .L_8)
	.align		4
.L_8:
        /*0034*/ 	.word	index@(_Z11CUDA_matmulPdS_S_)
        /*0038*/ 	.word	0x00000000


	//----- nvinfo : EIATTR_MIN_STACK_SIZE
	.align		4
.L_9:
        /*003c*/ 	.byte	0x04, 0x12
        /*003e*/ 	.short	(.L_11 - .L_10)
	.align		4
.L_10:
        /*0040*/ 	.word	index@(_Z18CUDA_matmul_sharedPdS_S_)
        /*0044*/ 	.word	0x00000000
.L_11:


//--------------------- .nv.compat                --------------------------
	.section	.nv.compat,"",@"SHT_CUDA_COMPAT_INFO"
	.align	4
        /*0000*/ 	.byte	0x02, 0x09, 0x00, 0x00, 0x02, 0x02, 0x01, 0x00, 0x02, 0x05, 0x05, 0x00, 0x03, 0x07, 0x01, 0x01
        /*0010*/ 	.byte	0x02, 0x03, 0x00, 0x00, 0x02, 0x06, 0x01, 0x00, 0x04, 0x0b, 0x08, 0x00, 0x01, 0x00, 0x00, 0x00
        /*0020*/ 	.byte	0x00, 0x00, 0x00, 0x00


//--------------------- .nv.info._Z11CUDA_matmulPdS_S_ --------------------------
	.section	.nv.info._Z11CUDA_matmulPdS_S_,"",@"SHT_CUDA_INFO"
	.sectionflags	@""
	.align	4


	//----- nvinfo : EIATTR_CUDA_API_VERSION
	.align		4
        /*0000*/ 	.byte	0x04, 0x37
        /*0002*/ 	.short	(.L_13 - .L_12)
.L_12:
        /*0004*/ 	.word	0x00000082


	//----- nvinfo : EIATTR_KPARAM_INFO
	.align		4
.L_13:
        /*0008*/ 	.byte	0x04, 0x17
        /*000a*/ 	.short	(.L_15 - .L_14)
.L_14:
        /*000c*/ 	.word	0x00000000
        /*0010*/ 	.short	0x0002
        /*0012*/ 	.short	0x0010
        /*0014*/ 	.byte	0x00, 0xf5, 0x21, 0x00


	//----- nvinfo : EIATTR_KPARAM_INFO
	.align		4
.L_15:
        /*0018*/ 	.byte	0x04, 0x17
        /*001a*/ 	.short	(.L_17 - .L_16)
.L_16:
        /*001c*/ 	.word	0x00000000
        /*0020*/ 	.short	0x0001
        /*0022*/ 	.short	0x0008
        /*0024*/ 	.byte	0x00, 0xf5, 0x21, 0x00


	//----- nvinfo : EIATTR_KPARAM_INFO
	.align		4
.L_17:
        /*0028*/ 	.byte	0x04, 0x17
        /*002a*/ 	.short	(.L_19 - .L_18)
.L_18:
        /*002c*/ 	.word	0x00000000
        /*0030*/ 	.short	0x0000
        /*0032*/ 	.short	0x0000
        /*0034*/ 	.byte	0x00, 0xf5, 0x21, 0x00


	//----- nvinfo : EIATTR_SPARSE_MMA_MASK
	.align		4
.L_19:
        /*0038*/ 	.byte	0x03, 0x50
        /*003a*/ 	.short	0x0000


	//----- nvinfo : EIATTR_MAXREG_COUNT
	.align		4
        /*003c*/ 	.byte	0x03, 0x1b
        /*003e*/ 	.short	0x00ff


	//----- nvinfo : EIATTR_MERCURY_ISA_VERSION
	.align		4
        /*0040*/ 	.byte	0x03, 0x5f
        /*0042*/ 	.short	0x0101


	//----- nvinfo : EIATTR_VRC_CTA_INIT_COUNT
	.align		4
        /*0044*/ 	.byte	0x02, 0x4a
	.zero		1
	.zero		1


	//----- nvinfo : EIATTR_EXIT_INSTR_OFFSETS
	.align		4
        /*0048*/ 	.byte	0x04, 0x1c
        /*004a*/ 	.short	(.L_21 - .L_20)


	//   ....[0]....
.L_20:
        /*004c*/ 	.word	0x00000030


	//   ....[1]....
        /*0050*/ 	.word	0x000005a0


	//----- nvinfo : EIATTR_CRS_STACK_SIZE
	.align		4
.L_21:
        /*0054*/ 	.byte	0x04, 0x1e
        /*0056*/ 	.short	(.L_23 - .L_22)
.L_22:
        /*0058*/ 	.word	0x00000000


	//----- nvinfo : EIATTR_CBANK_PARAM_SIZE
	.align		4
.L_23:
        /*005c*/ 	.byte	0x03, 0x19
        /*005e*/ 	.short	0x0018


	//----- nvinfo : EIATTR_PARAM_CBANK
	.align		4
        /*0060*/ 	.byte	0x04, 0x0a
        /*0062*/ 	.short	(.L_25 - .L_24)
	.align		4
.L_24:
        /*0064*/ 	.word	index@(.nv.constant0._Z11CUDA_matmulPdS_S_)
        /*0068*/ 	.short	0x0380
        /*006a*/ 	.short	0x0018


	//----- nvinfo : EIATTR_SW_WAR
	.align		4
.L_25:
        /*006c*/ 	.byte	0x04, 0x36
        /*006e*/ 	.short	(.L_27 - .L_26)
.L_26:
        /*0070*/ 	.word	0x00000008
.L_27:


//--------------------- .nv.info._Z18CUDA_matmul_sharedPdS_S_ --------------------------
	.section	.nv.info._Z18CUDA_matmul_sharedPdS_S_,"",@"SHT_CUDA_INFO"
	.sectionflags	@""
	.align	4


	//----- nvinfo : EIATTR_CUDA_API_VERSION
	.align		4
        /*0000*/ 	.byte	0x04, 0x37
        /*0002*/ 	.short	(.L_29 - .L_28)
.L_28:
        /*0004*/ 	.word	0x00000082


	//----- nvinfo : EIATTR_KPARAM_INFO
	.align		4
.L_29:
        /*0008*/ 	.byte	0x04, 0x17
        /*000a*/ 	.short	(.L_31 - .L_30)
.L_30:
        /*000c*/ 	.word	0x00000000
        /*0010*/ 	.short	0x0002
        /*0012*/ 	.short	0x0010
        /*0014*/ 	.byte	0x00, 0xf5, 0x21, 0x00


	//----- nvinfo : EIATTR_KPARAM_INFO
	.align		4
.L_31:
        /*0018*/ 	.byte	0x04, 0x17
        /*001a*/ 	.short	(.L_33 - .L_32)
.L_32:
        /*001c*/ 	.word	0x00000000
        /*0020*/ 	.short	0x0001
        /*0022*/ 	.short	0x0008
        /*0024*/ 	.byte	0x00, 0xf5, 0x21, 0x00


	//----- nvinfo : EIATTR_KPARAM_INFO
	.align		4
.L_33:
        /*0028*/ 	.byte	0x04, 0x17
        /*002a*/ 	.short	(.L_35 - .L_34)
.L_34:
        /*002c*/ 	.word	0x00000000
        /*0030*/ 	.short	0x0000
        /*0032*/ 	.short	0x0000
        /*0034*/ 	.byte	0x00, 0xf5, 0x21, 0x00


	//----- nvinfo : EIATTR_SPARSE_MMA_MASK
	.align		4
.L_35:
        /*0038*/ 	.byte	0x03, 0x50
        /*003a*/ 	.short	0x0000


	//----- nvinfo : EIATTR_MAXREG_COUNT
	.align		4
        /*003c*/ 	.byte	0x03, 0x1b
        /*003e*/ 	.short	0x00ff


	//----- nvinfo : EIATTR_MERCURY_ISA_VERSION
	.align		4
        /*0040*/ 	.byte	0x03, 0x5f
        /*0042*/ 	.short	0x0101


	//----- nvinfo : EIATTR_VRC_CTA_INIT_COUNT
	.align		4
        /*0044*/ 	.byte	0x02, 0x4a
	.zero		1
	.zero		1


	//----- nvinfo : EIATTR_EXIT_INSTR_OFFSETS
	.align		4
        /*0048*/ 	.byte	0x04, 0x1c
        /*004a*/ 	.short	(.L_37 - .L_36)


	//   ....[0]....
.L_36:
        /*004c*/ 	.word	0x00000010


	//----- nvinfo : EIATTR_CBANK_PARAM_SIZE
	.align		4
.L_37:
        /*0050*/ 	.byte	0x03, 0x19
        /*0052*/ 	.short	0x0018


	//----- nvinfo : EIATTR_PARAM_CBANK
	.align		4
        /*0054*/ 	.byte	0x04, 0x0a
        /*0056*/ 	.short	(.L_39 - .L_38)
	.align		4
.L_38:
        /*0058*/ 	.word	index@(.nv.constant0._Z18CUDA_matmul_sharedPdS_S_)
        /*005c*/ 	.short	0x0380
        /*005e*/ 	.short	0x0018


	//----- nvinfo : EIATTR_SW_WAR
	.align		4
.L_39:
        /*0060*/ 	.byte	0x04, 0x36
        /*0062*/ 	.short	(.L_41 - .L_40)
.L_40:
        /*0064*/ 	.word	0x00000008
.L_41:


//--------------------- .nv.callgraph             --------------------------
	.section	.nv.callgraph,"",@"SHT_CUDA_CALLGRAPH"
	.align	4
	.sectionentsize	8
	.align		4
        /*0000*/ 	.word	0x00000000
	.align		4
        /*0004*/ 	.word	0xffffffff
	.align		4
        /*0008*/ 	.word	0x00000000
	.align		4
        /*000c*/ 	.word	0xfffffffe
	.align		4
        /*0010*/ 	.word	0x00000000
	.align		4
        /*0014*/ 	.word	0xfffffffd
	.align		4
        /*0018*/ 	.word	0x00000000
	.align		4
        /*001c*/ 	.word	0xfffffffc


//--------------------- .text._Z11CUDA_matmulPdS_S_ --------------------------
	.section	.text._Z11CUDA_matmulPdS_S_,"ax",@progbits
	.align	128
        .global         _Z11CUDA_matmulPdS_S_
        .type           _Z11CUDA_matmulPdS_S_,@function
        .size           _Z11CUDA_matmulPdS_S_,(.L_x_4 - _Z11CUDA_matmulPdS_S_)
        .other          _Z11CUDA_matmulPdS_S_,@"STO_CUDA_ENTRY STV_DEFAULT"
_Z11CUDA_matmulPdS_S_:
.text._Z11CUDA_matmulPdS_S_:
[----:B------:R-:W-:Y:S01]  /*0000*/  LDC R1, c[0x0][0x37c] ;  /* 0x0000df00ff017b82 */ /* 0x000fe20000000800 */
[----:B------:R-:W0:Y:S02]  /*0010*/  S2R R19, SR_CTAID.X ;  /* 0x0000000000137919 */ /* 0x000e240000002500 */
[----:B0-----:R-:W-:-:S13]  /*0020*/  ISETP.GT.U32.AND P0, PT, R19, 0x7ff, PT ;  /* 0x000007ff1300780c */ /* 0x001fda0003f04070 */
[----:B------:R-:W-:Y:S05]  /*0030*/  @P0 EXIT ;  /* 0x000000000000094d */ /* 0x000fea0003800000 */
[----:B------:R-:W0:Y:S01]  /*0040*/  LDC.64 R20, c[0x0][0x380] ;  /* 0x0000e000ff147b82 */ /* 0x000e220000000a00 */
[----:B------:R-:W1:Y:S01]  /*0050*/  S2R R0, SR_TID.X ;  /* 0x0000000000007919 */ /* 0x000e620000002100 */
[----:B------:R-:W2:Y:S01]  /*0060*/  LDCU.64 UR4, c[0x0][0x388] ;  /* 0x00007100ff0477ac */ /* 0x000ea20008000a00 */
[----:B------:R-:W-:Y:S01]  /*0070*/  IMAD.SHL.U32 R19, R19, 0x800, RZ ;  /* 0x0000080013137824 */ /* 0x000fe200078e00ff */
[----:B------:R-:W3:Y:S01]  /*0080*/  LDCU UR6, c[0x0][0x360] ;  /* 0x00006c00ff0677ac */ /* 0x000ee20008000800 */
[----:B------:R-:W4:Y:S01]  /*0090*/  LDCU.64 UR8, c[0x0][0x358] ;  /* 0x00006b00ff0877ac */ /* 0x000f220008000a00 */
[----:B--2---:R-:W-:Y:S01]  /*00a0*/  UIADD3 UR4, UP0, UPT, UR4, 0x20000, URZ ;  /* 0x0002000004047890 */ /* 0x004fe2000ff1e0ff */
[----:B0-----:R-:W-:-:S03]  /*00b0*/  IMAD.WIDE.U32 R20, R19, 0x8, R20 ;  /* 0x0000000813147825 */ /* 0x001fc600078e0014 */
[----:B------:R-:W-:Y:S01]  /*00c0*/  UIADD3.X UR5, UPT, UPT, URZ, UR5, URZ, UP0, !UPT ;  /* 0x00000005ff057290 */ /* 0x000fe200087fe4ff */
[----:B------:R-:W-:-:S05]  /*00d0*/  IADD3 R18, P0, PT, R20, 0x40, RZ ;  /* 0x0000004014127810 */ /* 0x000fca0007f1e0ff */
[----:B-1-34-:R-:W-:-:S08]  /*00e0*/  IMAD.X R20, RZ, RZ, R21, P0 ;  /* 0x000000ffff147224 */ /* 0x01afd000000e0615 */
.L_x_1:
[----:B0-----:R-:W-:Y:S01]  /*00f0*/  MOV R2, UR4 ;  /* 0x0000000400027c02 */ /* 0x001fe20008000f00 */
[----:B------:R-:W-:Y:S01]  /*0100*/  IMAD.U32 R3, RZ, RZ, UR5 ;  /* 0x00000005ff037e24 */ /* 0x000fe2000f8e00ff */
[----:B------:R-:W-:Y:S01]  /*0110*/  MOV R8, R18 ;  /* 0x0000001200087202 */ /* 0x000fe20000000f00 */
[----:B------:R-:W-:Y:S01]  /*0120*/  IMAD.MOV.U32 R21, RZ, RZ, RZ ;  /* 0x000000ffff157224 */ /* 0x000fe200078e00ff */
[----:B------:R-:W-:Y:S01]  /*0130*/  CS2R R14, SRZ ;  /* 0x00000000000e7805 */ /* 0x000fe2000001ff00 */
[----:B------:R-:W-:-:S04]  /*0140*/  IMAD.WIDE.U32 R2, R0, 0x8, R2 ;  /* 0x0000000800027825 */ /* 0x000fc800078e0002 */
[----:B------:R-:W-:Y:S01]  /*0150*/  IMAD.MOV.U32 R11, RZ, RZ, R3 ;  /* 0x000000ffff0b7224 */ /* 0x000fe200078e0003 */
[----:B------:R-:W-:Y:S01]  /*0160*/  MOV R10, R2 ;  /* 0x00000002000a7202 */ /* 0x000fe20000000f00 */
[----:B------:R-:W-:-:S07]  /*0170*/  IMAD.MOV.U32 R9, RZ, RZ, R20 ;  /* 0x000000ffff097224 */ /* 0x000fce00078e0014 */
.L_x_0:
[----:B------:R-:W-:Y:S01]  /*0180*/  MOV R4, R10 ;  /* 0x0000000a00047202 */ /* 0x000fe20000000f00 */
[----:B------:R-:W-:Y:S01]  /*0190*/  IMAD.MOV.U32 R5, RZ, RZ, R11 ;  /* 0x000000ffff057224 */ /* 0x000fe200078e000b */
[----:B------:R-:W-:Y:S01]  /*01a0*/  MOV R2, R8 ;  /* 0x0000000800027202 */ /* 0x000fe20000000f00 */
[----:B------:R-:W-:-:S03]  /*01b0*/  IMAD.MOV.U32 R3, RZ, RZ, R9 ;  /* 0x000000ffff037224 */ /* 0x000fc600078e0009 */
[----:B------:R-:W2:Y:S04]  /*01c0*/  LDG.E.64 R22, desc[UR8][R4.64+-0x20000] ;  /* 0xfe00000804167981 */ /* 0x000ea8000c1e1b00 */
[----:B------:R-:W2:Y:S04]  /*01d0*/  LDG.E.64 R16, desc[UR8][R2.64+-0x40] ;  /* 0xffffc00802107981 */ /* 0x000ea8000c1e1b00 */
[----:B------:R-:W3:Y:S04]  /*01e0*/  LDG.E.64 R6, desc[UR8][R2.64+-0x38] ;  /* 0xffffc80802067981 */ /* 0x000ee8000c1e1b00 */
[----:B------:R-:W3:Y:S04]  /*01f0*/  LDG.E.64 R8, desc[UR8][R4.64+-0x1c000] ;  /* 0xfe40000804087981 */ /* 0x000ee8000c1e1b00 */
[----:B------:R-:W4:Y:S04]  /*0200*/  LDG.E.64 R10, desc[UR8][R2.64+-0x30] ;  /* 0xffffd008020a7981 */ /* 0x000f28000c1e1b00 */
[----:B------:R-:W4:Y:S01]  /*0210*/  LDG.E.64 R12, desc[UR8][R4.64+-0x18000] ;  /* 0xfe800008040c7981 */ /* 0x000f22000c1e1b00 */
[----:B--2---:R-:W-:-:S03]  /*0220*/  DFMA R22, R16, R22, R14 ;  /* 0x000000161016722b */ /* 0x004fc6000000000e */
[----:B------:R-:W2:Y:S04]  /*0230*/  LDG.E.64 R14, desc[UR8][R2.64+-0x28] ;  /* 0xffffd808020e7981 */ /* 0x000ea8000c1e1b00 */
[----:B------:R-:W2:Y:S01]  /*0240*/  LDG.E.64 R16, desc[UR8][R4.64+-0x14000] ;  /* 0xfec0000804107981 */ /* 0x000ea2000c1e1b00 */
[----:B---3--:R-:W-:-:S03]  /*0250*/  DFMA R22, R6, R8, R22 ;  /* 0x000000080616722b */ /* 0x008fc60000000016 */
[----:B------:R-:W3:Y:S04]  /*0260*/  LDG.E.64 R6, desc[UR8][R2.64+-0x20] ;  /* 0xffffe00802067981 */ /* 0x000ee8000c1e1b00 */
[----:B------:R-:W3:Y:S01]  /*0270*/  LDG.E.64 R8, desc[UR8][R4.64+-0x10000] ;  /* 0xff00000804087981 */ /* 0x000ee2000c1e1b00 */
[----:B----4-:R-:W-:-:S03]  /*0280*/  DFMA R22, R10, R12, R22 ;  /* 0x0000000c0a16722b */ /* 0x010fc60000000016 */
        /* <DEDUP_REMOVED lines=32> */
[----:B------:R-:W-:Y:S01]  /*0490*/  IADD3 R21, PT, PT, R21, 0x10, RZ ;  /* 0x0000001015157810 */ /* 0x000fe20007ffe0ff */
[----:B---3--:R-:W-:-:S03]  /*04a0*/  DFMA R6, R8, R6, R22 ;  /* 0x000000060806722b */ /* 0x008fc60000000016 */
[----:B------:R-:W-:-:S05]  /*04b0*/  ISETP.NE.AND P0, PT, R21, 0x800, PT ;  /* 0x000008001500780c */ /* 0x000fca0003f05270 */
[----:B----4-:R-:W-:Y:S01]  /*04c0*/  DFMA R6, R10, R12, R6 ;  /* 0x0000000c0a06722b */ /* 0x010fe20000000006 */
[----:B------:R-:W-:Y:S02]  /*04d0*/  IADD3 R8, P1, PT, R2, 0x80, RZ ;  /* 0x0000008002087810 */ /* 0x000fe40007f3e0ff */
[----:B------:R-:W-:-:S03]  /*04e0*/  IADD3 R10, P2, PT, R4, 0x40000, RZ ;  /* 0x00040000040a7810 */ /* 0x000fc60007f5e0ff */
[----:B------:R-:W-:Y:S01]  /*04f0*/  IMAD.X R9, RZ, RZ, R3, P1 ;  /* 0x000000ffff097224 */ /* 0x000fe200008e0603 */
[----:B------:R-:W-:Y:S01]  /*0500*/  IADD3.X R11, PT, PT, RZ, R5, RZ, P2, !PT ;  /* 0x00000005ff0b7210 */ /* 0x000fe200017fe4ff */
[----:B--2---:R-:W-:Y:S01]  /*0510*/  DFMA R14, R14, R16, R6 ;  /* 0x000000100e0e722b */ /* 0x004fe20000000006 */
[----:B------:R-:W-:Y:S10]  /*0520*/  @P0 BRA `(.L_x_0) ;  /* 0xfffffffc00140947 */ /* 0x000ff4000383ffff */
[----:B------:R-:W0:Y:S01]  /*0530*/  LDC.64 R2, c[0x0][0x390] ;  /* 0x0000e400ff027b82 */ /* 0x000e220000000a00 */
[----:B------:R-:W-:Y:S01]  /*0540*/  IMAD.IADD R5, R19, 0x1, R0 ;  /* 0x0000000113057824 */ /* 0x000fe200078e0200 */
[----:B------:R-:W-:-:S04]  /*0550*/  IADD3 R0, PT, PT, R0, UR6, RZ ;  /* 0x0000000600007c10 */ /* 0x000fc8000fffe0ff */
[----:B------:R-:W-:Y:S01]  /*0560*/  ISETP.GE.U32.AND P0, PT, R0, 0x800, PT ;  /* 0x000008000000780c */ /* 0x000fe20003f06070 */
[----:B0-----:R-:W-:-:S05]  /*0570*/  IMAD.WIDE.U32 R2, R5, 0x8, R2 ;  /* 0x0000000805027825 */ /* 0x001fca00078e0002 */
[----:B------:R0:W-:Y:S07]  /*0580*/  STG.E.64 desc[UR8][R2.64], R14 ;  /* 0x0000000e02007986 */ /* 0x0001ee000c101b08 */
[----:B------:R-:W-:Y:S05]  /*0590*/  @!P0 BRA `(.L_x_1) ;  /* 0xfffffff800d48947 */ /* 0x000fea000383ffff */
[----:B------:R-:W-:Y:S05]  /*05a0*/  EXIT ;  /* 0x000000000000794d */ /* 0x000fea0003800000 */
.L_x_2:
[----:B------:R-:W-:-:S00]  /*05b0*/  BRA `(.L_x_2) ;  /* 0xfffffffc00fc7947 */ /* 0x000fc0000383ffff */
[----:B------:R-:W-:-:S00]  /*05c0*/  NOP ;  /* 0x0000000000007918 */ /* 0x000fc00000000000 */
        /* <DEDUP_REMOVED lines=11> */
.L_x_4:


//--------------------- .text._Z18CUDA_matmul_sharedPdS_S_ --------------------------
	.section	.text._Z18CUDA_matmul_sharedPdS_S_,"ax",@progbits
	.align	128
        .global         _Z18CUDA_matmul_sharedPdS_S_
        .type           _Z18CUDA_matmul_sharedPdS_S_,@function
        .size           _Z18CUDA_matmul_sharedPdS_S_,(.L_x_5 - _Z18CUDA_matmul_sharedPdS_S_)
        .other          _Z18CUDA_matmul_sharedPdS_S_,@"STO_CUDA_ENTRY STV_DEFAULT"
_Z18CUDA_matmul_sharedPdS_S_:
.text._Z18CUDA_matmul_sharedPdS_S_:
[----:B------:R-:W-:Y:S01]  /*0000*/  LDC R1, c[0x0][0x37c] ;  /* 0x0000df00ff017b82 */ /* 0x000fe20000000800 */
[----:B------:R-:W-:Y:S05]  /*0010*/  EXIT ;  /* 0x000000000000794d */ /* 0x000fea0003800000 */
.L_x_3:
        /* <DEDUP_REMOVED lines=14> */
.L_x_5:


//--------------------- .nv.shared.reserved.0     --------------------------
	.section	.nv.shared.reserved.0,"aw",@nobits
	.weak		__nv_reservedSMEM_offset_0_alias
	.size		__nv_reservedSMEM_offset_0_alias, 0, 64
	.other		__nv_reservedSMEM_offset_0_alias,@"STO_CUDA_RESERVED_SHARED STV_DEFAULT"
__nv_reservedSMEM_offset_0_alias:
	.zero		0
	.zero		64


//--------------------- .nv.constant0._Z11CUDA_matmulPdS_S_ --------------------------
	.section	.nv.constant0._Z11CUDA_matmulPdS_S_,"a",@progbits
	.sectionflags	@""
	.align	4
.nv.constant0._Z11CUDA_matmulPdS_S_:
	.zero		920


//--------------------- .nv.constant0._Z18CUDA_matmul_sharedPdS_S_ --------------------------
	.section	.nv.constant0._Z18CUDA_matmul_sharedPdS_S_,"a",@progbits
	.sectionflags	@""
	.align	4
.nv.constant0._Z18CUDA_matmul_sharedPdS_S_:
	.zero		920


//--------------------- SYMBOLS --------------------------

	.type		.nv.reservedSmem.offset0,@object
	.size		.nv.reservedSmem.offset0,0x4
